	.headerflags	@"EF_CUDA_TEXMODE_UNIFIED EF_CUDA_64BIT_ADDRESS EF_CUDA_ACCELERATORS EF_CUDA_SM90 EF_CUDA_VIRTUAL_SM(EF_CUDA_SM90)"
	.elftype	@"ET_EXEC"


//--------------------- .nv.info                  --------------------------
	.section	.nv.info,"",@"SHT_CUDA_INFO"
	.align	4


	//----- nvinfo : EIATTR_REGCOUNT
	.align		4
        /*0000*/ 	.byte	0x04, 0x2f
        /*0002*/ 	.short	(.L_1 - .L_0)
	.align		4
.L_0:
        /*0004*/ 	.word	index@(triton_poi_fused_mul_2)
        /*0008*/ 	.word	0x00000010


	//----- nvinfo : EIATTR_MIN_STACK_SIZE
	.align		4
.L_1:
        /*000c*/ 	.byte	0x04, 0x12
        /*000e*/ 	.short	(.L_3 - .L_2)
	.align		4
.L_2:
        /*0010*/ 	.word	index@(triton_poi_fused_mul_2)
        /*0014*/ 	.word	0x00000000


	//----- nvinfo : EIATTR_FRAME_SIZE
	.align		4
.L_3:
        /*0018*/ 	.byte	0x04, 0x11
        /*001a*/ 	.short	(.L_5 - .L_4)
	.align		4
.L_4:
        /*001c*/ 	.word	index@(triton_poi_fused_mul_2)
        /*0020*/ 	.word	0x00000000


	//----- nvinfo : EIATTR_MIN_STACK_SIZE
	.align		4
.L_5:
        /*0024*/ 	.byte	0x04, 0x12
        /*0026*/ 	.short	(.L_7 - .L_6)
	.align		4
.L_6:
        /*0028*/ 	.word	index@(triton_poi_fused_mul_2)
        /*002c*/ 	.word	0x00000000
.L_7:


//--------------------- .nv.info.triton_poi_fused_mul_2 --------------------------
	.section	.nv.info.triton_poi_fused_mul_2,"",@"SHT_CUDA_INFO"
	.sectionflags	@""
	.align	4


	//----- nvinfo : EIATTR_CUDA_API_VERSION
	.align		4
        /*0000*/ 	.byte	0x04, 0x37
        /*0002*/ 	.short	(.L_9 - .L_8)
.L_8:
        /*0004*/ 	.word	0x0000007c


	//----- nvinfo : EIATTR_KPARAM_INFO
	.align		4
.L_9:
        /*0008*/ 	.byte	0x04, 0x17
        /*000a*/ 	.short	(.L_11 - .L_10)
.L_10:
        /*000c*/ 	.word	0x00000000
        /*0010*/ 	.short	0x0003
        /*0012*/ 	.short	0x0018
        /*0014*/ 	.byte	0x00, 0xf0, 0x11, 0x00


	//----- nvinfo : EIATTR_KPARAM_INFO
	.align		4
.L_11:
        /*0018*/ 	.byte	0x04, 0x17
        /*001a*/ 	.short	(.L_13 - .L_12)
.L_12:
        /*001c*/ 	.word	0x00000000
        /*0020*/ 	.short	0x0002
        /*0022*/ 	.short	0x0010
        /*0024*/ 	.byte	0x00, 0xf4, 0x21, 0x00


	//----- nvinfo : EIATTR_KPARAM_INFO
	.align		4
.L_13:
        /*0028*/ 	.byte	0x04, 0x17
        /*002a*/ 	.short	(.L_15 - .L_14)
.L_14:
        /*002c*/ 	.word	0x00000000
        /*0030*/ 	.short	0x0001
        /*0032*/ 	.short	0x0008
        /*0034*/ 	.byte	0x00, 0xf4, 0x21, 0x00


	//----- nvinfo : EIATTR_KPARAM_INFO
	.align		4
.L_15:
        /*0038*/ 	.byte	0x04, 0x17
        /*003a*/ 	.short	(.L_17 - .L_16)
.L_16:
        /*003c*/ 	.word	0x00000000
        /*0040*/ 	.short	0x0000
        /*0042*/ 	.short	0x0000
        /*0044*/ 	.byte	0x00, 0xf4, 0x21, 0x00


	//----- nvinfo : EIATTR_SPARSE_MMA_MASK
	.align		4
.L_17:
        /*0048*/ 	.byte	0x03, 0x50
        /*004a*/ 	.short	0x0000


	//----- nvinfo : EIATTR_MAXREG_COUNT
	.align		4
        /*004c*/ 	.byte	0x03, 0x1b
        /*004e*/ 	.short	0x00ff


	//----- nvinfo : EIATTR_EXIT_INSTR_OFFSETS
	.align		4
        /*0050*/ 	.byte	0x04, 0x1c
        /*0052*/ 	.short	(.L_19 - .L_18)


	//   ....[0]....
.L_18:
        /*0054*/ 	.word	0x000002a0


	//   ....[1]....
        /*0058*/ 	.word	0x000002c0


	//----- nvinfo : EIATTR_REQNTID
	.align		4
.L_19:
        /*005c*/ 	.byte	0x04, 0x10
        /*005e*/ 	.short	(.L_21 - .L_20)
.L_20:
        /*0060*/ 	.word	0x00000080
        /*0064*/ 	.word	0x00000001
        /*0068*/ 	.word	0x00000001


	//----- nvinfo : EIATTR_CBANK_PARAM_SIZE
	.align		4
.L_21:
        /*006c*/ 	.byte	0x03, 0x19
        /*006e*/ 	.short	0x001c


	//----- nvinfo : EIATTR_PARAM_CBANK
	.align		4
        /*0070*/ 	.byte	0x04, 0x0a
        /*0072*/ 	.short	(.L_23 - .L_22)
	.align		4
.L_22:
        /*0074*/ 	.word	index@(.nv.constant0.triton_poi_fused_mul_2)
        /*0078*/ 	.short	0x0210
        /*007a*/ 	.short	0x001c


	//----- nvinfo : EIATTR_SW_WAR
	.align		4
.L_23:
        /*007c*/ 	.byte	0x04, 0x36
        /*007e*/ 	.short	(.L_25 - .L_24)
.L_24:
        /*0080*/ 	.word	0x00000008
.L_25:


//--------------------- .nv.callgraph             --------------------------
	.section	.nv.callgraph,"",@"SHT_CUDA_CALLGRAPH"
	.align	4
	.sectionentsize	8
	.align		4
        /*0000*/ 	.word	0x00000000
	.align		4
        /*0004*/ 	.word	0xffffffff
	.align		4
        /*0008*/ 	.word	0x00000000
	.align		4
        /*000c*/ 	.word	0xfffffffe
	.align		4
        /*0010*/ 	.word	0x00000000
	.align		4
        /*0014*/ 	.word	0xfffffffd
	.align		4
        /*0018*/ 	.word	0x00000000
	.align		4
        /*001c*/ 	.word	0xfffffffc


//--------------------- .text.triton_poi_fused_mul_2 --------------------------
	.section	.text.triton_poi_fused_mul_2,"ax",@progbits
	.align	128
        .global         triton_poi_fused_mul_2
        .type           triton_poi_fused_mul_2,@function
        .size           triton_poi_fused_mul_2,(.L_x_1 - triton_poi_fused_mul_2)
        .other          triton_poi_fused_mul_2,@"STO_CUDA_ENTRY STV_DEFAULT"
triton_poi_fused_mul_2:
.text.triton_poi_fused_mul_2:
[----:B------:R-:W0:Y:S02]  /*0000*/  LDC R1, c[0x0][0x28] ;  /* 0x00000a00ff017b82 */ /* 0x000e240000000800 */
[----:B------:R-:W1:Y:S01]  /*0010*/  S2R R0, SR_TID.X ;  /* 0x0000000000007919 */ /* 0x000e620000002100 */
[----:B------:R-:W2:Y:S01]  /*0020*/  LDC.64 R4, c[0x0][0x210] ;  /* 0x00008400ff047b82 */ /* 0x000ea20000000a00 */
[----:B------:R-:W-:Y:S01]  /*0030*/  IMAD.MOV.U32 R8, RZ, RZ, RZ ;  /* 0x000000ffff087224 */ /* 0x000fe200078e00ff */
[----:B------:R-:W-:Y:S01]  /*0040*/  ULDC.64 UR4, c[0x0][0x208] ;  /* 0x0000820000047ab9 */ /* 0x000fe20000000a00 */
[----:B------:R-:W3:Y:S05]  /*0050*/  S2R R9, SR_CTAID.X ;  /* 0x0000000000097919 */ /* 0x000eea0000002500 */
[----:B------:R-:W4:Y:S01]  /*0060*/  LDC.64 R6, c[0x0][0x218] ;  /* 0x00008600ff067b82 */ /* 0x000f220000000a00 */
[----:B-1----:R-:W-:Y:S01]  /*0070*/  IMAD.SHL.U32 R0, R0, 0x2, RZ ;  /* 0x0000000200007824 */ /* 0x002fe200078e00ff */
[----:B---3--:R-:W-:-:S04]  /*0080*/  SHF.R.S32.HI R2, RZ, 0x17, R9 ;  /* 0x00000017ff027819 */ /* 0x008fc80000011409 */
[----:B------:R-:W-:Y:S02]  /*0090*/  LOP3.LUT R0, R0, 0xfe, RZ, 0xc0, !PT ;  /* 0x000000fe00007812 */ /* 0x000fe400078ec0ff */
[----:B------:R-:W-:-:S03]  /*00a0*/  SGXT R2, R2, 0x1 ;  /* 0x000000010202781a */ /* 0x000fc60000000200 */
[----:B------:R-:W-:Y:S02]  /*00b0*/  IMAD R9, R9, 0x100, R0 ;  /* 0x0000010009097824 */ /* 0x000fe400078e0200 */
[----:B------:R-:W-:-:S03]  /*00c0*/  IMAD.MOV.U32 R0, RZ, RZ, RZ ;  /* 0x000000ffff007224 */ /* 0x000fc600078e00ff */
[----:B------:R-:W-:Y:S02]  /*00d0*/  LEA.HI R2, R2, R9, RZ, 0x4 ;  /* 0x0000000902027211 */ /* 0x000fe400078f20ff */
[----:B------:R-:W-:Y:S02]  /*00e0*/  ISETP.GE.AND P0, PT, R9, 0x100, PT ;  /* 0x000001000900780c */ /* 0x000fe40003f06270 */
[----:B------:R-:W-:-:S05]  /*00f0*/  SHF.R.S32.HI R3, RZ, 0x4, R2 ;  /* 0x00000004ff037819 */ /* 0x000fca0000011402 */
[----:B--2---:R-:W-:-:S06]  /*0100*/  IMAD.WIDE R4, R3, 0x4, R4 ;  /* 0x0000000403047825 */ /* 0x004fcc00078e0204 */
[----:B------:R-:W2:Y:S04]  /*0110*/  @!P0 LDG.E.EL R8, desc[UR4][R4.64] ;  /* 0x0000000404088981 */ /* 0x000ea8000c2e1900 */
[----:B------:R1:W3:Y:S01]  /*0120*/  @!P0 LDG.E.EL R0, desc[UR4][R4.64] ;  /* 0x0000000404008981 */ /* 0x0002e2000c2e1900 */
[----:B------:R-:W-:Y:S01]  /*0130*/  CS2R R2, SRZ ;  /* 0x0000000000027805 */ /* 0x000fe2000001ff00 */
[----:B----4-:R-:W-:-:S05]  /*0140*/  IMAD.WIDE R6, R9, 0x4, R6 ;  /* 0x0000000409067825 */ /* 0x010fca00078e0206 */
[----:B------:R4:W5:Y:S01]  /*0150*/  @!P0 LDG.E.64 R2, desc[UR4][R6.64] ;  /* 0x0000000406028981 */ /* 0x000962000c1e1b00 */
[----:B-1----:R-:W1:Y:S02]  /*0160*/  LDC.64 R4, c[0x0][0x220] ;  /* 0x00008800ff047b82 */ /* 0x002e640000000a00 */
[----:B-1----:R-:W-:-:S04]  /*0170*/  IMAD.WIDE R4, R9, 0x4, R4 ;  /* 0x0000000409047825 */ /* 0x002fc800078e0204 */
[----:B--2---:R-:W-:Y:S01]  /*0180*/  FADD R11, R8, 3 ;  /* 0x40400000080b7421 */ /* 0x004fe20000000000 */
[----:B---3--:R-:W-:-:S04]  /*0190*/  FADD R10, R0, 3 ;  /* 0x40400000000a7421 */ /* 0x008fc80000000000 */
[C---:B------:R-:W-:Y:S02]  /*01a0*/  FSETP.GTU.AND P2, PT, R11.reuse, RZ, PT ;  /* 0x000000ff0b00720b */ /* 0x040fe40003f4c000 */
[C---:B------:R-:W-:Y:S02]  /*01b0*/  FSETP.GTU.AND P1, PT, R10.reuse, RZ, PT ;  /* 0x000000ff0a00720b */ /* 0x040fe40003f2c000 */
[----:B------:R-:W-:Y:S02]  /*01c0*/  FSEL R13, R11, RZ, P2 ;  /* 0x000000ff0b0d7208 */ /* 0x000fe40001000000 */
[----:B------:R-:W-:Y:S02]  /*01d0*/  FSEL R11, R10, RZ, P1 ;  /* 0x000000ff0a0b7208 */ /* 0x000fe40000800000 */
[----:B------:R-:W-:Y:S02]  /*01e0*/  FSETP.GEU.AND P4, PT, R13, 6, PT ;  /* 0x40c000000d00780b */ /* 0x000fe40003f8e000 */
[----:B------:R-:W-:-:S02]  /*01f0*/  FSETP.GEU.AND P3, PT, R11, 6, PT ;  /* 0x40c000000b00780b */ /* 0x000fc40003f6e000 */
[----:B------:R-:W-:Y:S02]  /*0200*/  FSETP.NAN.AND P2, PT, R13, R13, PT ;  /* 0x0000000d0d00720b */ /* 0x000fe40003f48000 */
[----:B------:R-:W-:-:S07]  /*0210*/  FSETP.NAN.AND P1, PT, R11, R11, PT ;  /* 0x0000000b0b00720b */ /* 0x000fce0003f28000 */
[----:B------:R-:W-:Y:S02]  /*0220*/  @P4 FSEL R13, R13, 6, P2 ;  /* 0x40c000000d0d4808 */ /* 0x000fe40001000000 */
[----:B------:R-:W-:-:S03]  /*0230*/  @P3 FSEL R11, R11, 6, P1 ;  /* 0x40c000000b0b3808 */ /* 0x000fc60000800000 */
[----:B------:R-:W-:Y:S02]  /*0240*/  FMUL R8, R13, R8 ;  /* 0x000000080d087220 */ /* 0x000fe40000400000 */
[----:B------:R-:W-:Y:S02]  /*0250*/  FMUL R0, R11, R0 ;  /* 0x000000000b007220 */ /* 0x000fe40000400000 */
[----:B------:R-:W-:Y:S02]  /*0260*/  FMUL R8, R8, 0.16666667163372039795 ;  /* 0x3e2aaaab08087820 */ /* 0x000fe40000400000 */
[----:B----4-:R-:W-:Y:S02]  /*0270*/  FMUL R7, R0, 0.16666667163372039795 ;  /* 0x3e2aaaab00077820 */ /* 0x010fe40000400000 */
[----:B-----5:R-:W-:Y:S02]  /*0280*/  FMUL R3, R8, R3 ;  /* 0x0000000308037220 */ /* 0x020fe40000400000 */
[----:B------:R-:W-:Y:S01]  /*0290*/  FMUL R2, R7, R2 ;  /* 0x0000000207027220 */ /* 0x000fe20000400000 */
[----:B------:R-:W-:Y:S06]  /*02a0*/  @P0 EXIT ;  /* 0x000000000000094d */ /* 0x000fec0003800000 */
[----:B------:R-:W-:Y:S01]  /*02b0*/  STG.E.64 desc[UR4][R4.64], R2 ;  /* 0x0000000204007986 */ /* 0x000fe2000c101b04 */
[----:B------:R-:W-:Y:S05]  /*02c0*/  EXIT ;  /* 0x000000000000794d */ /* 0x000fea0003800000 */
.L_x_0:
[----:B------:R-:W-:-:S00]  /*02d0*/  BRA `(.L_x_0) ;  /* 0xfffffffc00fc7947 */ /* 0x000fc0000383ffff */
[----:B------:R-:W-:-:S00]  /*02e0*/  NOP ;  /* 0x0000000000007918 */ /* 0x000fc00000000000 */
        /* <DEDUP_REMOVED lines=9> */
.L_x_1:


//--------------------- .nv.constant0.triton_poi_fused_mul_2 --------------------------
	.section	.nv.constant0.triton_poi_fused_mul_2,"a",@progbits
	.sectionflags	@""
	.align	4
.nv.constant0.triton_poi_fused_mul_2:
	.zero		556
